	.headerflags	@"EF_CUDA_TEXMODE_UNIFIED EF_CUDA_64BIT_ADDRESS EF_CUDA_ACCELERATORS EF_CUDA_SM90 EF_CUDA_VIRTUAL_SM(EF_CUDA_SM90)"
	.elftype	@"ET_EXEC"


//--------------------- .nv.info                  --------------------------
	.section	.nv.info,"",@"SHT_CUDA_INFO"
	.align	4


	//----- nvinfo : EIATTR_REGCOUNT
	.align		4
        /*0000*/ 	.byte	0x04, 0x2f
        /*0002*/ 	.short	(.L_3 - .L_2)
	.align		4
.L_2:
        /*0004*/ 	.word	index@(triton_poi_fused__native_batch_norm_legit_no_training_4)
        /*0008*/ 	.word	0x00000011


	//----- nvinfo : EIATTR_MIN_STACK_SIZE
	.align		4
.L_3:
        /*000c*/ 	.byte	0x04, 0x12
        /*000e*/ 	.short	(.L_5 - .L_4)
	.align		4
.L_4:
        /*0010*/ 	.word	index@(triton_poi_fused__native_batch_norm_legit_no_training_4)
        /*0014*/ 	.word	0x00000000


	//----- nvinfo : EIATTR_FRAME_SIZE
	.align		4
.L_5:
        /*0018*/ 	.byte	0x04, 0x11
        /*001a*/ 	.short	(.L_7 - .L_6)
	.align		4
.L_6:
        /*001c*/ 	.word	index@(triton_poi_fused__native_batch_norm_legit_no_training_4)
        /*0020*/ 	.word	0x00000000


	//----- nvinfo : EIATTR_MIN_STACK_SIZE
	.align		4
.L_7:
        /*0024*/ 	.byte	0x04, 0x12
        /*0026*/ 	.short	(.L_9 - .L_8)
	.align		4
.L_8:
        /*0028*/ 	.word	index@(triton_poi_fused__native_batch_norm_legit_no_training_4)
        /*002c*/ 	.word	0x00000000
.L_9:


//--------------------- .nv.info.triton_poi_fused__native_batch_norm_legit_no_training_4 --------------------------
	.section	.nv.info.triton_poi_fused__native_batch_norm_legit_no_training_4,"",@"SHT_CUDA_INFO"
	.sectionflags	@""
	.align	4


	//----- nvinfo : EIATTR_CUDA_API_VERSION
	.align		4
        /*0000*/ 	.byte	0x04, 0x37
        /*0002*/ 	.short	(.L_11 - .L_10)
.L_10:
        /*0004*/ 	.word	0x0000007c


	//----- nvinfo : EIATTR_KPARAM_INFO
	.align		4
.L_11:
        /*0008*/ 	.byte	0x04, 0x17
        /*000a*/ 	.short	(.L_13 - .L_12)
.L_12:
        /*000c*/ 	.word	0x00000000
        /*0010*/ 	.short	0x0006
        /*0012*/ 	.short	0x0030
        /*0014*/ 	.byte	0x00, 0xf0, 0x11, 0x00


	//----- nvinfo : EIATTR_KPARAM_INFO
	.align		4
.L_13:
        /*0018*/ 	.byte	0x04, 0x17
        /*001a*/ 	.short	(.L_15 - .L_14)
.L_14:
        /*001c*/ 	.word	0x00000000
        /*0020*/ 	.short	0x0005
        /*0022*/ 	.short	0x0028
        /*0024*/ 	.byte	0x00, 0xf4, 0x21, 0x00


	//----- nvinfo : EIATTR_KPARAM_INFO
	.align		4
.L_15:
        /*0028*/ 	.byte	0x04, 0x17
        /*002a*/ 	.short	(.L_17 - .L_16)
.L_16:
        /*002c*/ 	.word	0x00000000
        /*0030*/ 	.short	0x0004
        /*0032*/ 	.short	0x0020
        /*0034*/ 	.byte	0x00, 0xf4, 0x21, 0x00


	//----- nvinfo : EIATTR_KPARAM_INFO
	.align		4
.L_17:
        /*0038*/ 	.byte	0x04, 0x17
        /*003a*/ 	.short	(.L_19 - .L_18)
.L_18:
        /*003c*/ 	.word	0x00000000
        /*0040*/ 	.short	0x0003
        /*0042*/ 	.short	0x0018
        /*0044*/ 	.byte	0x00, 0xf4, 0x21, 0x00


	//----- nvinfo : EIATTR_KPARAM_INFO
	.align		4
.L_19:
        /*0048*/ 	.byte	0x04, 0x17
        /*004a*/ 	.short	(.L_21 - .L_20)
.L_20:
        /*004c*/ 	.word	0x00000000
        /*0050*/ 	.short	0x0002
        /*0052*/ 	.short	0x0010
        /*0054*/ 	.byte	0x00, 0xf4, 0x21, 0x00


	//----- nvinfo : EIATTR_KPARAM_INFO
	.align		4
.L_21:
        /*0058*/ 	.byte	0x04, 0x17
        /*005a*/ 	.short	(.L_23 - .L_22)
.L_22:
        /*005c*/ 	.word	0x00000000
        /*0060*/ 	.short	0x0001
        /*0062*/ 	.short	0x0008
        /*0064*/ 	.byte	0x00, 0xf4, 0x21, 0x00


	//----- nvinfo : EIATTR_KPARAM_INFO
	.align		4
.L_23:
        /*0068*/ 	.byte	0x04, 0x17
        /*006a*/ 	.short	(.L_25 - .L_24)
.L_24:
        /*006c*/ 	.word	0x00000000
        /*0070*/ 	.short	0x0000
        /*0072*/ 	.short	0x0000
        /*0074*/ 	.byte	0x00, 0xf4, 0x21, 0x00


	//----- nvinfo : EIATTR_SPARSE_MMA_MASK
	.align		4
.L_25:
        /*0078*/ 	.byte	0x03, 0x50
        /*007a*/ 	.short	0x0000


	//----- nvinfo : EIATTR_MAXREG_COUNT
	.align		4
        /*007c*/ 	.byte	0x03, 0x1b
        /*007e*/ 	.short	0x00ff


	//----- nvinfo : EIATTR_EXIT_INSTR_OFFSETS
	.align		4
        /*0080*/ 	.byte	0x04, 0x1c
        /*0082*/ 	.short	(.L_27 - .L_26)


	//   ....[0]....
.L_26:
        /*0084*/ 	.word	0x00000310


	//----- nvinfo : EIATTR_REQNTID
	.align		4
.L_27:
        /*0088*/ 	.byte	0x04, 0x10
        /*008a*/ 	.short	(.L_29 - .L_28)
.L_28:
        /*008c*/ 	.word	0x00000080
        /*0090*/ 	.word	0x00000001
        /*0094*/ 	.word	0x00000001


	//----- nvinfo : EIATTR_CBANK_PARAM_SIZE
	.align		4
.L_29:
        /*0098*/ 	.byte	0x03, 0x19
        /*009a*/ 	.short	0x0034


	//----- nvinfo : EIATTR_PARAM_CBANK
	.align		4
        /*009c*/ 	.byte	0x04, 0x0a
        /*009e*/ 	.short	(.L_31 - .L_30)
	.align		4
.L_30:
        /*00a0*/ 	.word	index@(.nv.constant0.triton_poi_fused__native_batch_norm_legit_no_training_4)
        /*00a4*/ 	.short	0x0210
        /*00a6*/ 	.short	0x0034


	//----- nvinfo : EIATTR_SW_WAR
	.align		4
.L_31:
        /*00a8*/ 	.byte	0x04, 0x36
        /*00aa*/ 	.short	(.L_33 - .L_32)
.L_32:
        /*00ac*/ 	.word	0x00000008
.L_33:


//--------------------- .nv.callgraph             --------------------------
	.section	.nv.callgraph,"",@"SHT_CUDA_CALLGRAPH"
	.align	4
	.sectionentsize	8
	.align		4
        /*0000*/ 	.word	0x00000000
	.align		4
        /*0004*/ 	.word	0xffffffff
	.align		4
        /*0008*/ 	.word	0x00000000
	.align		4
        /*000c*/ 	.word	0xfffffffe
	.align		4
        /*0010*/ 	.word	0x00000000
	.align		4
        /*0014*/ 	.word	0xfffffffd
	.align		4
        /*0018*/ 	.word	0x00000000
	.align		4
        /*001c*/ 	.word	0xfffffffc


//--------------------- .nv.constant4             --------------------------
	.section	.nv.constant4,"a",@progbits
	.align	8
	.align		8
.nv.constant4:
        /*0000*/ 	.dword	_$_str
	.align		8
        /*0008*/ 	.dword	_$_str_$_2


//--------------------- .text.triton_poi_fused__native_batch_norm_legit_no_training_4 --------------------------
	.section	.text.triton_poi_fused__native_batch_norm_legit_no_training_4,"ax",@progbits
	.align	128
        .global         triton_poi_fused__native_batch_norm_legit_no_training_4
        .type           triton_poi_fused__native_batch_norm_legit_no_training_4,@function
        .size           triton_poi_fused__native_batch_norm_legit_no_training_4,(.L_x_1 - triton_poi_fused__native_batch_norm_legit_no_training_4)
        .other          triton_poi_fused__native_batch_norm_legit_no_training_4,@"STO_CUDA_ENTRY STV_DEFAULT"
triton_poi_fused__native_batch_norm_legit_no_training_4:
.text.triton_poi_fused__native_batch_norm_legit_no_training_4:
[----:B------:R-:W-:Y:S01]  /*0000*/  LDC R1, c[0x0][0x28] ;  /* 0x00000a00ff017b82 */ /* 0x000fe20000000800 */
[----:B------:R-:W1:Y:S07]  /*0010*/  S2R R0, SR_TID.X ;  /* 0x0000000000007919 */ /* 0x000e6e0000002100 */
[----:B------:R-:W2:Y:S01]  /*0020*/  LDC.64 R6, c[0x0][0x220] ;  /* 0x00008800ff067b82 */ /* 0x000ea20000000a00 */
[----:B------:R-:W-:Y:S01]  /*0030*/  ULDC.64 UR4, c[0x0][0x208] ;  /* 0x0000820000047ab9 */ /* 0x000fe20000000a00 */
[----:B------:R-:W3:Y:S06]  /*0040*/  S2R R5, SR_CTAID.X ;  /* 0x0000000000057919 */ /* 0x000eec0000002500 */
[----:B------:R-:W4:Y:S08]  /*0050*/  LDC.64 R8, c[0x0][0x228] ;  /* 0x00008a00ff087b82 */ /* 0x000f300000000a00 */
[----:B------:R-:W5:Y:S01]  /*0060*/  LDC.64 R10, c[0x0][0x230] ;  /* 0x00008c00ff0a7b82 */ /* 0x000f620000000a00 */
[----:B-1----:R-:W-:-:S02]  /*0070*/  SHF.L.U32 R0, R0, 0x1, RZ ;  /* 0x0000000100007819 */ /* 0x002fc400000006ff */
[----:B---3--:R-:W-:Y:S02]  /*0080*/  SHF.R.S32.HI R3, RZ, 0x17, R5 ;  /* 0x00000017ff037819 */ /* 0x008fe40000011405 */
[----:B------:R-:W-:Y:S02]  /*0090*/  LOP3.LUT R0, R0, 0xfe, RZ, 0xc0, !PT ;  /* 0x000000fe00007812 */ /* 0x000fe400078ec0ff */
[----:B------:R-:W-:Y:S02]  /*00a0*/  SGXT R3, R3, 0x1 ;  /* 0x000000010303781a */ /* 0x000fe40000000200 */
[----:B------:R-:W-:Y:S02]  /*00b0*/  LEA R0, R5, R0, 0x8 ;  /* 0x0000000005007211 */ /* 0x000fe400078e40ff */
[----:B------:R-:W1:Y:S02]  /*00c0*/  LDC.64 R4, c[0x0][0x218] ;  /* 0x00008600ff047b82 */ /* 0x000e640000000a00 */
[----:B------:R-:W-:-:S04]  /*00d0*/  LEA.HI R3, R3, R0, RZ, 0xa ;  /* 0x0000000003037211 */ /* 0x000fc800078f50ff */
[----:B------:R-:W-:-:S04]  /*00e0*/  SHF.R.S32.HI R3, RZ, 0xa, R3 ;  /* 0x0000000aff037819 */ /* 0x000fc80000011403 */
[----:B------:R-:W-:-:S04]  /*00f0*/  LEA.HI R2, R3, R3, RZ, 0x4 ;  /* 0x0000000303027211 */ /* 0x000fc800078f20ff */
[----:B------:R-:W-:-:S04]  /*0100*/  LOP3.LUT R2, R2, 0xfffffff0, RZ, 0xc0, !PT ;  /* 0xfffffff002027812 */ /* 0x000fc800078ec0ff */
[----:B------:R-:W-:Y:S02]  /*0110*/  IADD3 R13, R3, -R2, RZ ;  /* 0x80000002030d7210 */ /* 0x000fe40007ffe0ff */
[----:B------:R-:W3:Y:S03]  /*0120*/  LDC.64 R2, c[0x0][0x210] ;  /* 0x00008400ff027b82 */ /* 0x000ee60000000a00 */
[----:B--2---:R-:W-:-:S06]  /*0130*/  IMAD.WIDE R6, R13, 0x4, R6 ;  /* 0x000000040d067825 */ /* 0x004fcc00078e0206 */
[----:B------:R-:W2:Y:S01]  /*0140*/  LDG.E.EL R6, desc[UR4][R6.64] ;  /* 0x0000000406067981 */ /* 0x000ea2000c2e1900 */
[----:B-1----:R-:W-:-:S05]  /*0150*/  IMAD.WIDE R4, R13, 0x4, R4 ;  /* 0x000000040d047825 */ /* 0x002fca00078e0204 */
[----:B------:R1:W2:Y:S01]  /*0160*/  LDG.E.EL R12, desc[UR4][R4.64] ;  /* 0x00000004040c7981 */ /* 0x0002a2000c2e1900 */
[----:B---3--:R-:W-:Y:S01]  /*0170*/  IMAD.WIDE R2, R0, 0x4, R2 ;  /* 0x0000000400027825 */ /* 0x008fe200078e0202 */
[----:B------:R-:W-:Y:S01]  /*0180*/  HFMA2.MMA R14, -RZ, RZ, 1.625, 0 ;  /* 0x3e800000ff0e7435 */ /* 0x000fe200000001ff */
[----:B-1----:R-:W1:Y:S04]  /*0190*/  LDC.64 R4, c[0x0][0x238] ;  /* 0x00008e00ff047b82 */ /* 0x002e680000000a00 */
[----:B------:R-:W3:Y:S01]  /*01a0*/  LDG.E.64 R2, desc[UR4][R2.64] ;  /* 0x0000000402027981 */ /* 0x000ee2000c1e1b00 */
[----:B----4-:R-:W-:-:S04]  /*01b0*/  IMAD.WIDE R8, R13, 0x4, R8 ;  /* 0x000000040d087825 */ /* 0x010fc800078e0208 */
[----:B-----5:R-:W-:Y:S02]  /*01c0*/  IMAD.WIDE R10, R13, 0x4, R10 ;  /* 0x000000040d0a7825 */ /* 0x020fe400078e020a */
[----:B------:R-:W4:Y:S04]  /*01d0*/  LDG.E.EL R8, desc[UR4][R8.64] ;  /* 0x0000000408087981 */ /* 0x000f28000c2e1900 */
[----:B------:R-:W4:Y:S01]  /*01e0*/  LDG.E.EL R11, desc[UR4][R10.64] ;  /* 0x000000040a0b7981 */ /* 0x000f22000c2e1900 */
[----:B-1----:R-:W-:-:S04]  /*01f0*/  IMAD.WIDE R4, R0, 0x4, R4 ;  /* 0x0000000400047825 */ /* 0x002fc800078e0204 */
[----:B--2---:R-:W-:-:S04]  /*0200*/  FADD R6, R6, 9.9999997473787516356e-06 ;  /* 0x3727c5ac06067421 */ /* 0x004fc80000000000 */
[----:B------:R-:W1:Y:S02]  /*0210*/  MUFU.SQRT R7, R6 ;  /* 0x0000000600077308 */ /* 0x000e640000002000 */
[C---:B-1----:R-:W-:Y:S02]  /*0220*/  FSETP.GT.AND P0, PT, R7.reuse, 8.50705917302346158658e+37, PT ;  /* 0x7e8000000700780b */ /* 0x042fe40003f04000 */
[----:B------:R-:W-:-:S11]  /*0230*/  FSETP.GEU.AND P1, PT, R7, 1.175494350822287508e-38, PT ;  /* 0x008000000700780b */ /* 0x000fd60003f2e000 */
[----:B------:R-:W-:-:S04]  /*0240*/  @P0 FMUL R7, R7, 0.25 ;  /* 0x3e80000007070820 */ /* 0x000fc80000400000 */
[----:B------:R-:W-:-:S06]  /*0250*/  @!P1 FMUL R7, R7, 16777216 ;  /* 0x4b80000007079820 */ /* 0x000fcc0000400000 */
[----:B------:R-:W1:Y:S01]  /*0260*/  MUFU.RCP R7, R7 ;  /* 0x0000000700077308 */ /* 0x000e620000001000 */
[----:B------:R-:W-:Y:S01]  /*0270*/  FSEL R14, R14, 1, P0 ;  /* 0x3f8000000e0e7808 */ /* 0x000fe20000000000 */
[----:B---3--:R-:W-:-:S04]  /*0280*/  FADD R2, R2, -R12 ;  /* 0x8000000c02027221 */ /* 0x008fc80000000000 */
[----:B------:R-:W-:Y:S01]  /*0290*/  @!P1 FMUL R14, R14, 16777216 ;  /* 0x4b8000000e0e9820 */ /* 0x000fe20000400000 */
[----:B------:R-:W-:-:S03]  /*02a0*/  FADD R3, R3, -R12 ;  /* 0x8000000c03037221 */ /* 0x000fc60000000000 */
[----:B-1----:R-:W-:-:S04]  /*02b0*/  FMUL R14, R7, R14 ;  /* 0x0000000e070e7220 */ /* 0x002fc80000400000 */
[-C--:B------:R-:W-:Y:S01]  /*02c0*/  FMUL R2, R2, R14.reuse ;  /* 0x0000000e02027220 */ /* 0x080fe20000400000 */
[----:B------:R-:W-:-:S03]  /*02d0*/  FMUL R14, R3, R14 ;  /* 0x0000000e030e7220 */ /* 0x000fc60000400000 */
[C-C-:B----4-:R-:W-:Y:S01]  /*02e0*/  FFMA R2, R8.reuse, R2, R11.reuse ;  /* 0x0000000208027223 */ /* 0x150fe2000000000b */
[----:B------:R-:W-:-:S05]  /*02f0*/  FFMA R3, R8, R14, R11 ;  /* 0x0000000e08037223 */ /* 0x000fca000000000b */
[----:B------:R-:W-:Y:S01]  /*0300*/  STG.E.64 desc[UR4][R4.64], R2 ;  /* 0x0000000204007986 */ /* 0x000fe2000c101b04 */
[----:B------:R-:W-:Y:S05]  /*0310*/  EXIT ;  /* 0x000000000000794d */ /* 0x000fea0003800000 */
.L_x_0:
[----:B------:R-:W-:-:S00]  /*0320*/  BRA `(.L_x_0) ;  /* 0xfffffffc00fc7947 */ /* 0x000fc0000383ffff */
[----:B------:R-:W-:-:S00]  /*0330*/  NOP ;  /* 0x0000000000007918 */ /* 0x000fc00000000000 */
        /* <DEDUP_REMOVED lines=12> */
.L_x_1:


//--------------------- .nv.global.init           --------------------------
	.section	.nv.global.init,"aw",@progbits
.nv.global.init:
	.type		_$_str,@object
	.size		_$_str,(_$_str_$_2 - _$_str)
_$_str:
        /*0000*/ 	.byte	0x5f, 0x5f, 0x43, 0x55, 0x44, 0x41, 0x5f, 0x46, 0x54, 0x5a, 0x00
	.type		_$_str_$_2,@object
	.size		_$_str_$_2,(.L_1 - _$_str_$_2)
_$_str_$_2:
        /*000b*/ 	.byte	0x5f, 0x5f, 0x43, 0x55, 0x44, 0x41, 0x5f, 0x50, 0x52, 0x45, 0x43, 0x5f, 0x53, 0x51, 0x52, 0x54
        /*001b*/ 	.byte	0x00
.L_1:


//--------------------- .nv.constant0.triton_poi_fused__native_batch_norm_legit_no_training_4 --------------------------
	.section	.nv.constant0.triton_poi_fused__native_batch_norm_legit_no_training_4,"a",@progbits
	.sectionflags	@""
	.align	4
.nv.constant0.triton_poi_fused__native_batch_norm_legit_no_training_4:
	.zero		580
